	.headerflags	@"EF_CUDA_TEXMODE_UNIFIED EF_CUDA_64BIT_ADDRESS EF_CUDA_ACCELERATORS EF_CUDA_SM90 EF_CUDA_VIRTUAL_SM(EF_CUDA_SM90)"
	.elftype	@"ET_EXEC"


//--------------------- .nv.info                  --------------------------
	.section	.nv.info,"",@"SHT_CUDA_INFO"
	.align	4


	//----- nvinfo : EIATTR_REGCOUNT
	.align		4
        /*0000*/ 	.byte	0x04, 0x2f
        /*0002*/ 	.short	(.L_3 - .L_2)
	.align		4
.L_2:
        /*0004*/ 	.word	index@(triton_poi_fused__native_batch_norm_legit_no_training_hardtanh_18)
        /*0008*/ 	.word	0x00000026


	//----- nvinfo : EIATTR_MIN_STACK_SIZE
	.align		4
.L_3:
        /*000c*/ 	.byte	0x04, 0x12
        /*000e*/ 	.short	(.L_5 - .L_4)
	.align		4
.L_4:
        /*0010*/ 	.word	index@(triton_poi_fused__native_batch_norm_legit_no_training_hardtanh_18)
        /*0014*/ 	.word	0x00000000


	//----- nvinfo : EIATTR_FRAME_SIZE
	.align		4
.L_5:
        /*0018*/ 	.byte	0x04, 0x11
        /*001a*/ 	.short	(.L_7 - .L_6)
	.align		4
.L_6:
        /*001c*/ 	.word	index@(triton_poi_fused__native_batch_norm_legit_no_training_hardtanh_18)
        /*0020*/ 	.word	0x00000000


	//----- nvinfo : EIATTR_MIN_STACK_SIZE
	.align		4
.L_7:
        /*0024*/ 	.byte	0x04, 0x12
        /*0026*/ 	.short	(.L_9 - .L_8)
	.align		4
.L_8:
        /*0028*/ 	.word	index@(triton_poi_fused__native_batch_norm_legit_no_training_hardtanh_18)
        /*002c*/ 	.word	0x00000000
.L_9:


//--------------------- .nv.info.triton_poi_fused__native_batch_norm_legit_no_training_hardtanh_18 --------------------------
	.section	.nv.info.triton_poi_fused__native_batch_norm_legit_no_training_hardtanh_18,"",@"SHT_CUDA_INFO"
	.sectionflags	@""
	.align	4


	//----- nvinfo : EIATTR_CUDA_API_VERSION
	.align		4
        /*0000*/ 	.byte	0x04, 0x37
        /*0002*/ 	.short	(.L_11 - .L_10)
.L_10:
        /*0004*/ 	.word	0x0000007c


	//----- nvinfo : EIATTR_KPARAM_INFO
	.align		4
.L_11:
        /*0008*/ 	.byte	0x04, 0x17
        /*000a*/ 	.short	(.L_13 - .L_12)
.L_12:
        /*000c*/ 	.word	0x00000000
        /*0010*/ 	.short	0x0006
        /*0012*/ 	.short	0x0030
        /*0014*/ 	.byte	0x00, 0xf0, 0x11, 0x00


	//----- nvinfo : EIATTR_KPARAM_INFO
	.align		4
.L_13:
        /*0018*/ 	.byte	0x04, 0x17
        /*001a*/ 	.short	(.L_15 - .L_14)
.L_14:
        /*001c*/ 	.word	0x00000000
        /*0020*/ 	.short	0x0005
        /*0022*/ 	.short	0x0028
        /*0024*/ 	.byte	0x00, 0xf4, 0x21, 0x00


	//----- nvinfo : EIATTR_KPARAM_INFO
	.align		4
.L_15:
        /*0028*/ 	.byte	0x04, 0x17
        /*002a*/ 	.short	(.L_17 - .L_16)
.L_16:
        /*002c*/ 	.word	0x00000000
        /*0030*/ 	.short	0x0004
        /*0032*/ 	.short	0x0020
        /*0034*/ 	.byte	0x00, 0xf4, 0x21, 0x00


	//----- nvinfo : EIATTR_KPARAM_INFO
	.align		4
.L_17:
        /*0038*/ 	.byte	0x04, 0x17
        /*003a*/ 	.short	(.L_19 - .L_18)
.L_18:
        /*003c*/ 	.word	0x00000000
        /*0040*/ 	.short	0x0003
        /*0042*/ 	.short	0x0018
        /*0044*/ 	.byte	0x00, 0xf4, 0x21, 0x00


	//----- nvinfo : EIATTR_KPARAM_INFO
	.align		4
.L_19:
        /*0048*/ 	.byte	0x04, 0x17
        /*004a*/ 	.short	(.L_21 - .L_20)
.L_20:
        /*004c*/ 	.word	0x00000000
        /*0050*/ 	.short	0x0002
        /*0052*/ 	.short	0x0010
        /*0054*/ 	.byte	0x00, 0xf4, 0x21, 0x00


	//----- nvinfo : EIATTR_KPARAM_INFO
	.align		4
.L_21:
        /*0058*/ 	.byte	0x04, 0x17
        /*005a*/ 	.short	(.L_23 - .L_22)
.L_22:
        /*005c*/ 	.word	0x00000000
        /*0060*/ 	.short	0x0001
        /*0062*/ 	.short	0x0008
        /*0064*/ 	.byte	0x00, 0xf4, 0x21, 0x00


	//----- nvinfo : EIATTR_KPARAM_INFO
	.align		4
.L_23:
        /*0068*/ 	.byte	0x04, 0x17
        /*006a*/ 	.short	(.L_25 - .L_24)
.L_24:
        /*006c*/ 	.word	0x00000000
        /*0070*/ 	.short	0x0000
        /*0072*/ 	.short	0x0000
        /*0074*/ 	.byte	0x00, 0xf4, 0x21, 0x00


	//----- nvinfo : EIATTR_SPARSE_MMA_MASK
	.align		4
.L_25:
        /*0078*/ 	.byte	0x03, 0x50
        /*007a*/ 	.short	0x0000


	//----- nvinfo : EIATTR_MAXREG_COUNT
	.align		4
        /*007c*/ 	.byte	0x03, 0x1b
        /*007e*/ 	.short	0x00ff


	//----- nvinfo : EIATTR_EXIT_INSTR_OFFSETS
	.align		4
        /*0080*/ 	.byte	0x04, 0x1c
        /*0082*/ 	.short	(.L_27 - .L_26)


	//   ....[0]....
.L_26:
        /*0084*/ 	.word	0x00000bd0


	//----- nvinfo : EIATTR_REQNTID
	.align		4
.L_27:
        /*0088*/ 	.byte	0x04, 0x10
        /*008a*/ 	.short	(.L_29 - .L_28)
.L_28:
        /*008c*/ 	.word	0x00000080
        /*0090*/ 	.word	0x00000001
        /*0094*/ 	.word	0x00000001


	//----- nvinfo : EIATTR_CBANK_PARAM_SIZE
	.align		4
.L_29:
        /*0098*/ 	.byte	0x03, 0x19
        /*009a*/ 	.short	0x0034


	//----- nvinfo : EIATTR_PARAM_CBANK
	.align		4
        /*009c*/ 	.byte	0x04, 0x0a
        /*009e*/ 	.short	(.L_31 - .L_30)
	.align		4
.L_30:
        /*00a0*/ 	.word	index@(.nv.constant0.triton_poi_fused__native_batch_norm_legit_no_training_hardtanh_18)
        /*00a4*/ 	.short	0x0210
        /*00a6*/ 	.short	0x0034


	//----- nvinfo : EIATTR_SW_WAR
	.align		4
.L_31:
        /*00a8*/ 	.byte	0x04, 0x36
        /*00aa*/ 	.short	(.L_33 - .L_32)
.L_32:
        /*00ac*/ 	.word	0x00000008
.L_33:


//--------------------- .nv.callgraph             --------------------------
	.section	.nv.callgraph,"",@"SHT_CUDA_CALLGRAPH"
	.align	4
	.sectionentsize	8
	.align		4
        /*0000*/ 	.word	0x00000000
	.align		4
        /*0004*/ 	.word	0xffffffff
	.align		4
        /*0008*/ 	.word	0x00000000
	.align		4
        /*000c*/ 	.word	0xfffffffe
	.align		4
        /*0010*/ 	.word	0x00000000
	.align		4
        /*0014*/ 	.word	0xfffffffd
	.align		4
        /*0018*/ 	.word	0x00000000
	.align		4
        /*001c*/ 	.word	0xfffffffc


//--------------------- .nv.constant4             --------------------------
	.section	.nv.constant4,"a",@progbits
	.align	8
	.align		8
.nv.constant4:
        /*0000*/ 	.dword	_$_str
	.align		8
        /*0008*/ 	.dword	_$_str_$_2


//--------------------- .text.triton_poi_fused__native_batch_norm_legit_no_training_hardtanh_18 --------------------------
	.section	.text.triton_poi_fused__native_batch_norm_legit_no_training_hardtanh_18,"ax",@progbits
	.align	128
        .global         triton_poi_fused__native_batch_norm_legit_no_training_hardtanh_18
        .type           triton_poi_fused__native_batch_norm_legit_no_training_hardtanh_18,@function
        .size           triton_poi_fused__native_batch_norm_legit_no_training_hardtanh_18,(.L_x_1 - triton_poi_fused__native_batch_norm_legit_no_training_hardtanh_18)
        .other          triton_poi_fused__native_batch_norm_legit_no_training_hardtanh_18,@"STO_CUDA_ENTRY STV_DEFAULT"
triton_poi_fused__native_batch_norm_legit_no_training_hardtanh_18:
.text.triton_poi_fused__native_batch_norm_legit_no_training_hardtanh_18:
[----:B------:R-:W-:Y:S01]  /*0000*/  LDC R1, c[0x0][0x28] ;  /* 0x00000a00ff017b82 */ /* 0x000fe20000000800 */
[----:B------:R-:W1:Y:S07]  /*0010*/  S2R R0, SR_TID.X ;  /* 0x0000000000007919 */ /* 0x000e6e0000002100 */
[----:B------:R-:W2:Y:S01]  /*0020*/  LDC.64 R16, c[0x0][0x220] ;  /* 0x00008800ff107b82 */ /* 0x000ea20000000a00 */
[----:B------:R-:W-:Y:S01]  /*0030*/  ULDC.64 UR4, c[0x0][0x208] ;  /* 0x0000820000047ab9 */ /* 0x000fe20000000a00 */
[----:B------:R-:W3:Y:S06]  /*0040*/  S2R R3, SR_CTAID.X ;  /* 0x0000000000037919 */ /* 0x000eec0000002500 */
[----:B------:R-:W4:Y:S08]  /*0050*/  LDC.64 R20, c[0x0][0x218] ;  /* 0x00008600ff147b82 */ /* 0x000f300000000a00 */
[----:B------:R-:W5:Y:S08]  /*0060*/  LDC.64 R22, c[0x0][0x210] ;  /* 0x00008400ff167b82 */ /* 0x000f700000000a00 */
[----:B------:R-:W5:Y:S01]  /*0070*/  LDC.64 R32, c[0x0][0x230] ;  /* 0x00008c00ff207b82 */ /* 0x000f620000000a00 */
[----:B-1----:R-:W-:-:S04]  /*0080*/  SHF.L.U32 R0, R0, 0x2, RZ ;  /* 0x0000000200007819 */ /* 0x002fc800000006ff */
[----:B------:R-:W-:-:S04]  /*0090*/  LOP3.LUT R0, R0, 0x1fc, RZ, 0xc0, !PT ;  /* 0x000001fc00007812 */ /* 0x000fc800078ec0ff */
[----:B---3--:R-:W-:-:S05]  /*00a0*/  LEA R2, R3, R0, 0xa ;  /* 0x0000000003027211 */ /* 0x008fca00078e50ff */
[----:B------:R-:W-:-:S05]  /*00b0*/  IMAD.HI R0, R2, 0x38e38e39, RZ ;  /* 0x38e38e3902007827 */ /* 0x000fca00078e02ff */
[----:B------:R-:W-:-:S04]  /*00c0*/  SHF.R.U32.HI R3, RZ, 0x1f, R0 ;  /* 0x0000001fff037819 */ /* 0x000fc80000011600 */
[----:B------:R-:W-:-:S05]  /*00d0*/  LEA.HI.SX32 R3, R0, R3, 0x19 ;  /* 0x0000000300037211 */ /* 0x000fca00078fcaff */
[----:B------:R-:W-:-:S04]  /*00e0*/  IMAD R19, R3, -0x240, R2 ;  /* 0xfffffdc003137824 */ /* 0x000fc800078e0202 */
[----:B--2---:R-:W-:-:S06]  /*00f0*/  IMAD.WIDE R12, R19, 0x4, R16 ;  /* 0x00000004130c7825 */ /* 0x004fcc00078e0210 */
[----:B------:R-:W2:Y:S01]  /*0100*/  LDG.E.EL.128 R12, desc[UR4][R12.64] ;  /* 0x000000040c0c7981 */ /* 0x000ea2000c2e1d00 */
[----:B------:R-:W-:Y:S01]  /*0110*/  IADD3 R3, R2, 0x200, RZ ;  /* 0x0000020002037810 */ /* 0x000fe20007ffe0ff */
[----:B----4-:R-:W-:-:S04]  /*0120*/  IMAD.WIDE R8, R19, 0x4, R20 ;  /* 0x0000000413087825 */ /* 0x010fc800078e0214 */
[----:B------:R-:W-:Y:S02]  /*0130*/  IMAD.HI R0, R3, 0x38e38e39, RZ ;  /* 0x38e38e3903007827 */ /* 0x000fe400078e02ff */
[----:B------:R-:W3:Y:S02]  /*0140*/  LDG.E.EL.128 R8, desc[UR4][R8.64] ;  /* 0x0000000408087981 */ /* 0x000ee4000c2e1d00 */
[----:B-----5:R-:W-:Y:S01]  /*0150*/  IMAD.WIDE R22, R2, 0x4, R22 ;  /* 0x0000000402167825 */ /* 0x020fe200078e0216 */
[----:B------:R-:W-:-:S04]  /*0160*/  SHF.R.U32.HI R25, RZ, 0x1f, R0 ;  /* 0x0000001fff197819 */ /* 0x000fc80000011600 */
[----:B------:R-:W3:Y:S01]  /*0170*/  LDG.E.128 R4, desc[UR4][R22.64] ;  /* 0x0000000416047981 */ /* 0x000ee2000c1e1d00 */
[----:B------:R-:W-:-:S03]  /*0180*/  LEA.HI.SX32 R0, R0, R25, 0x19 ;  /* 0x0000001900007211 */ /* 0x000fc600078fcaff */
[----:B------:R1:W4:Y:S02]  /*0190*/  LDG.E.128 R28, desc[UR4][R22.64+0x800] ;  /* 0x00080004161c7981 */ /* 0x000324000c1e1d00 */
[----:B------:R-:W-:-:S04]  /*01a0*/  IMAD R3, R0, -0x240, R3 ;  /* 0xfffffdc000037824 */ /* 0x000fc800078e0203 */
[----:B------:R-:W-:Y:S01]  /*01b0*/  IMAD.WIDE R24, R3, 0x4, R20 ;  /* 0x0000000403187825 */ /* 0x000fe200078e0214 */
[----:B-1----:R-:W1:Y:S05]  /*01c0*/  LDC.64 R22, c[0x0][0x228] ;  /* 0x00008a00ff167b82 */ /* 0x002e6a0000000a00 */
[----:B------:R-:W4:Y:S01]  /*01d0*/  LDG.E.EL.128 R24, desc[UR4][R24.64] ;  /* 0x0000000418187981 */ /* 0x000f22000c2e1d00 */
[----:B------:R-:W-:Y:S01]  /*01e0*/  HFMA2.MMA R0, -RZ, RZ, 1.625, 0 ;  /* 0x3e800000ff007435 */ /* 0x000fe200000001ff */
[----:B-1----:R-:W-:-:S04]  /*01f0*/  IMAD.WIDE R34, R19, 0x4, R22 ;  /* 0x0000000413227825 */ /* 0x002fc800078e0216 */
[----:B--2---:R-:W-:Y:S01]  /*0200*/  FADD R18, R12, 9.9999997473787516356e-06 ;  /* 0x3727c5ac0c127421 */ /* 0x004fe20000000000 */
[----:B------:R-:W-:-:S05]  /*0210*/  FADD R20, R13, 9.9999997473787516356e-06 ;  /* 0x3727c5ac0d147421 */ /* 0x000fca0000000000 */
[----:B------:R-:W1:Y:S01]  /*0220*/  MUFU.SQRT R18, R18 ;  /* 0x0000001200127308 */ /* 0x000e620000002000 */
[----:B------:R-:W-:-:S07]  /*0230*/  FADD R14, R14, 9.9999997473787516356e-06 ;  /* 0x3727c5ac0e0e7421 */ /* 0x000fce0000000000 */
[----:B------:R-:W2:Y:S01]  /*0240*/  MUFU.SQRT R20, R20 ;  /* 0x0000001400147308 */ /* 0x000ea20000002000 */
[----:B------:R-:W-:-:S07]  /*0250*/  FADD R15, R15, 9.9999997473787516356e-06 ;  /* 0x3727c5ac0f0f7421 */ /* 0x000fce0000000000 */
[----:B------:R-:W5:Y:S01]  /*0260*/  MUFU.SQRT R12, R14 ;  /* 0x0000000e000c7308 */ /* 0x000f620000002000 */
[----:B-1----:R-:W-:-:S07]  /*0270*/  FSETP.GT.AND P6, PT, R18, 8.50705917302346158658e+37, PT ;  /* 0x7e8000001200780b */ /* 0x002fce0003fc4000 */
[----:B------:R-:W1:Y:S01]  /*0280*/  MUFU.SQRT R13, R15 ;  /* 0x0000000f000d7308 */ /* 0x000e620000002000 */
[----:B--2---:R-:W-:Y:S02]  /*0290*/  FSETP.GT.AND P5, PT, R20, 8.50705917302346158658e+37, PT ;  /* 0x7e8000001400780b */ /* 0x004fe40003fa4000 */
[----:B------:R-:W-:Y:S02]  /*02a0*/  FSETP.GEU.AND P4, PT, R18, 1.175494350822287508e-38, PT ;  /* 0x008000001200780b */ /* 0x000fe40003f8e000 */
[----:B------:R-:W-:Y:S02]  /*02b0*/  FSETP.GEU.AND P3, PT, R20, 1.175494350822287508e-38, PT ;  /* 0x008000001400780b */ /* 0x000fe40003f6e000 */
[----:B-----5:R-:W-:Y:S01]  /*02c0*/  FSETP.GT.AND P2, PT, R12, 8.50705917302346158658e+37, PT ;  /* 0x7e8000000c00780b */ /* 0x020fe20003f44000 */
[----:B------:R-:W-:Y:S01]  /*02d0*/  @P6 FMUL R18, R18, 0.25 ;  /* 0x3e80000012126820 */ /* 0x000fe20000400000 */
[----:B---3--:R-:W-:Y:S01]  /*02e0*/  FADD R4, R4, -R8 ;  /* 0x8000000804047221 */ /* 0x008fe20000000000 */
[----:B------:R-:W-:-:S02]  /*02f0*/  FSETP.GEU.AND P0, PT, R12, 1.175494350822287508e-38, PT ;  /* 0x008000000c00780b */ /* 0x000fc40003f0e000 */
[----:B------:R-:W-:Y:S02]  /*0300*/  FSEL R8, R0, 1, P6 ;  /* 0x3f80000000087808 */ /* 0x000fe40003000000 */
[----:B------:R-:W-:Y:S01]  /*0310*/  @P5 FMUL R20, R20, 0.25 ;  /* 0x3e80000014145820 */ /* 0x000fe20000400000 */
[C---:B-1----:R-:W-:Y:S01]  /*0320*/  FSETP.GT.AND P1, PT, R13.reuse, 8.50705917302346158658e+37, PT ;  /* 0x7e8000000d00780b */ /* 0x042fe20003f24000 */
[----:B------:R-:W-:Y:S01]  /*0330*/  @!P4 FMUL R18, R18, 16777216 ;  /* 0x4b8000001212c820 */ /* 0x000fe20000400000 */
[----:B------:R-:W-:Y:S01]  /*0340*/  FSETP.GEU.AND P6, PT, R13, 1.175494350822287508e-38, PT ;  /* 0x008000000d00780b */ /* 0x000fe20003fce000 */
[----:B------:R-:W-:Y:S01]  /*0350*/  @!P3 FMUL R20, R20, 16777216 ;  /* 0x4b8000001414b820 */ /* 0x000fe20000400000 */
[----:B------:R-:W-:Y:S02]  /*0360*/  FADD R5, R5, -R9 ;  /* 0x8000000905057221 */ /* 0x000fe40000000000 */
[----:B------:R-:W1:Y:S01]  /*0370*/  MUFU.RCP R9, R18 ;  /* 0x0000001200097308 */ /* 0x000e620000001000 */
[----:B------:R-:W-:Y:S01]  /*0380*/  @P2 FMUL R12, R12, 0.25 ;  /* 0x3e8000000c0c2820 */ /* 0x000fe20000400000 */
[----:B------:R-:W-:-:S06]  /*0390*/  FADD R7, R7, -R11 ;  /* 0x8000000b07077221 */ /* 0x000fcc0000000000 */
[----:B------:R-:W2:Y:S01]  /*03a0*/  MUFU.RCP R20, R20 ;  /* 0x0000001400147308 */ /* 0x000ea20000001000 */
[----:B------:R-:W-:Y:S01]  /*03b0*/  @P1 FMUL R13, R13, 0.25 ;  /* 0x3e8000000d0d1820 */ /* 0x000fe20000400000 */
[----:B------:R-:W-:Y:S01]  /*03c0*/  @!P0 FMUL R12, R12, 16777216 ;  /* 0x4b8000000c0c8820 */ /* 0x000fe20000400000 */
[----:B------:R-:W-:Y:S01]  /*03d0*/  FSEL R11, R0, 1, P5 ;  /* 0x3f800000000b7808 */ /* 0x000fe20002800000 */
[----:B----4-:R-:W-:Y:S01]  /*03e0*/  FADD R29, R29, -R25 ;  /* 0x800000191d1d7221 */ /* 0x010fe20000000000 */
[----:B------:R-:W-:Y:S01]  /*03f0*/  @!P6 FMUL R13, R13, 16777216 ;  /* 0x4b8000000d0de820 */ /* 0x000fe20000400000 */
[----:B------:R-:W-:Y:S01]  /*0400*/  FADD R24, R28, -R24 ;  /* 0x800000181c187221 */ /* 0x000fe20000000000 */
[----:B------:R-:W-:Y:S01]  /*0410*/  @!P4 FMUL R8, R8, 16777216 ;  /* 0x4b8000000808c820 */ /* 0x000fe20000400000 */
[----:B------:R-:W3:Y:S01]  /*0420*/  MUFU.RCP R25, R12 ;  /* 0x0000000c00197308 */ /* 0x000ee20000001000 */
[----:B------:R-:W-:Y:S02]  /*0430*/  @!P3 FMUL R11, R11, 16777216 ;  /* 0x4b8000000b0bb820 */ /* 0x000fe40000400000 */
[----:B-1----:R-:W-:Y:S01]  /*0440*/  FMUL R9, R9, R8 ;  /* 0x0000000809097220 */ /* 0x002fe20000400000 */
[----:B------:R-:W-:-:S04]  /*0450*/  FSEL R8, R0, 1, P2 ;  /* 0x3f80000000087808 */ /* 0x000fc80001000000 */
[----:B------:R-:W1:Y:S01]  /*0460*/  MUFU.RCP R28, R13 ;  /* 0x0000000d001c7308 */ /* 0x000e620000001000 */
[----:B--2---:R-:W-:Y:S01]  /*0470*/  FMUL R18, R20, R11 ;  /* 0x0000000b14127220 */ /* 0x004fe20000400000 */
[----:B------:R-:W-:Y:S01]  /*0480*/  FSEL R11, R0, 1, P1 ;  /* 0x3f800000000b7808 */ /* 0x000fe20000800000 */
[----:B------:R-:W-:Y:S01]  /*0490*/  @!P0 FMUL R8, R8, 16777216 ;  /* 0x4b80000008088820 */ /* 0x000fe20000400000 */
[----:B------:R-:W-:-:S03]  /*04a0*/  FMUL R21, R9, R4 ;  /* 0x0000000409157220 */ /* 0x000fc60000400000 */
[----:B------:R-:W-:Y:S01]  /*04b0*/  @!P6 FMUL R11, R11, 16777216 ;  /* 0x4b8000000b0be820 */ /* 0x000fe20000400000 */
[----:B---3--:R-:W-:Y:S01]  /*04c0*/  FMUL R25, R25, R8 ;  /* 0x0000000819197220 */ /* 0x008fe20000400000 */
[----:B------:R-:W-:Y:S01]  /*04d0*/  FADD R6, R6, -R10 ;  /* 0x8000000a06067221 */ /* 0x000fe20000000000 */
[----:B0-----:R-:W-:-:S04]  /*04e0*/  IMAD.WIDE R8, R19, 0x4, R32 ;  /* 0x0000000413087825 */ /* 0x001fc800078e0220 */
[----:B------:R-:W-:Y:S01]  /*04f0*/  FMUL R18, R18, R5 ;  /* 0x0000000512127220 */ /* 0x000fe20000400000 */
[----:B-1----:R-:W-:Y:S01]  /*0500*/  FMUL R28, R28, R11 ;  /* 0x0000000b1c1c7220 */ /* 0x002fe20000400000 */
[----:B------:R-:W-:Y:S01]  /*0510*/  FMUL R25, R25, R6 ;  /* 0x0000000619197220 */ /* 0x000fe20000400000 */
[----:B------:R-:W2:Y:S02]  /*0520*/  LDG.E.EL.128 R8, desc[UR4][R8.64] ;  /* 0x0000000408087981 */ /* 0x000ea4000c2e1d00 */
[----:B------:R-:W-:Y:S02]  /*0530*/  FMUL R28, R28, R7 ;  /* 0x000000071c1c7220 */ /* 0x000fe40000400000 */
[----:B------:R-:W2:Y:S01]  /*0540*/  LDG.E.EL.128 R4, desc[UR4][R34.64] ;  /* 0x0000000422047981 */ /* 0x000ea2000c2e1d00 */
[----:B------:R-:W-:-:S06]  /*0550*/  IMAD.WIDE R12, R3, 0x4, R16 ;  /* 0x00000004030c7825 */ /* 0x000fcc00078e0210 */
[----:B------:R-:W3:Y:S01]  /*0560*/  LDG.E.EL.128 R12, desc[UR4][R12.64] ;  /* 0x000000040c0c7981 */ /* 0x000ee2000c2e1d00 */
[----:B------:R-:W-:-:S04]  /*0570*/  IMAD.WIDE R16, R3, 0x4, R22 ;  /* 0x0000000403107825 */ /* 0x000fc800078e0216 */
[----:B------:R-:W-:-:S04]  /*0580*/  IMAD.WIDE R22, R3, 0x4, R32 ;  /* 0x0000000403167825 */ /* 0x000fc800078e0220 */
[----:B--2---:R-:W-:Y:S01]  /*0590*/  FFMA R4, R4, R21, R8 ;  /* 0x0000001504047223 */ /* 0x004fe20000000008 */
[----:B------:R-:W-:Y:S01]  /*05a0*/  FFMA R5, R5, R18, R9 ;  /* 0x0000001205057223 */ /* 0x000fe20000000009 */
[----:B------:R-:W2:Y:S04]  /*05b0*/  LDG.E.EL.128 R20, desc[UR4][R22.64] ;  /* 0x0000000416147981 */ /* 0x000ea8000c2e1d00 */
[----:B------:R-:W2:Y:S01]  /*05c0*/  LDG.E.EL.128 R16, desc[UR4][R16.64] ;  /* 0x0000000410107981 */ /* 0x000ea2000c2e1d00 */
[----:B---3--:R-:W-:Y:S01]  /*05d0*/  FADD R3, R12, 9.9999997473787516356e-06 ;  /* 0x3727c5ac0c037421 */ /* 0x008fe20000000000 */
[----:B------:R-:W-:Y:S01]  /*05e0*/  FADD R14, R14, 9.9999997473787516356e-06 ;  /* 0x3727c5ac0e0e7421 */ /* 0x000fe20000000000 */
[----:B------:R-:W-:-:S04]  /*05f0*/  FADD R8, R13, 9.9999997473787516356e-06 ;  /* 0x3727c5ac0d087421 */ /* 0x000fc80000000000 */
[----:B------:R-:W0:Y:S01]  /*0600*/  MUFU.SQRT R3, R3 ;  /* 0x0000000300037308 */ /* 0x000e220000002000 */
[----:B------:R-:W-:Y:S01]  /*0610*/  FADD R15, R15, 9.9999997473787516356e-06 ;  /* 0x3727c5ac0f0f7421 */ /* 0x000fe20000000000 */
[----:B------:R-:W-:-:S06]  /*0620*/  FFMA R6, R6, R25, R10 ;  /* 0x0000001906067223 */ /* 0x000fcc000000000a */
[----:B------:R-:W1:Y:S08]  /*0630*/  MUFU.SQRT R9, R14 ;  /* 0x0000000e00097308 */ /* 0x000e700000002000 */
[----:B------:R-:W3:Y:S01]  /*0640*/  MUFU.SQRT R8, R8 ;  /* 0x0000000800087308 */ /* 0x000ee20000002000 */
[----:B0-----:R-:W-:-:S07]  /*0650*/  FSETP.GT.AND P6, PT, R3, 8.50705917302346158658e+37, PT ;  /* 0x7e8000000300780b */ /* 0x001fce0003fc4000 */
[----:B------:R-:W0:Y:S01]  /*0660*/  MUFU.SQRT R10, R15 ;  /* 0x0000000f000a7308 */ /* 0x000e220000002000 */
[C---:B-1----:R-:W-:Y:S02]  /*0670*/  FSETP.GT.AND P3, PT, R9.reuse, 8.50705917302346158658e+37, PT ;  /* 0x7e8000000900780b */ /* 0x042fe40003f64000 */
[----:B------:R-:W-:Y:S02]  /*0680*/  FSETP.GEU.AND P0, PT, R9, 1.175494350822287508e-38, PT ;  /* 0x008000000900780b */ /* 0x000fe40003f0e000 */
[C---:B---3--:R-:W-:Y:S01]  /*0690*/  FSETP.GT.AND P5, PT, R8.reuse, 8.50705917302346158658e+37, PT ;  /* 0x7e8000000800780b */ /* 0x048fe20003fa4000 */
[----:B------:R-:W-:Y:S01]  /*06a0*/  FFMA R7, R7, R28, R11 ;  /* 0x0000001c07077223 */ /* 0x000fe2000000000b */
[----:B------:R-:W-:Y:S02]  /*06b0*/  FSETP.GEU.AND P1, PT, R8, 1.175494350822287508e-38, PT ;  /* 0x008000000800780b */ /* 0x000fe40003f2e000 */
[C---:B------:R-:W-:Y:S01]  /*06c0*/  FSETP.GEU.AND P4, PT, R3.reuse, 1.175494350822287508e-38, PT ;  /* 0x008000000300780b */ /* 0x040fe20003f8e000 */
[----:B------:R-:W-:Y:S01]  /*06d0*/  @P6 FMUL R3, R3, 0.25 ;  /* 0x3e80000003036820 */ /* 0x000fe20000400000 */
[----:B0-----:R-:W-:-:S02]  /*06e0*/  FSETP.GT.AND P2, PT, R10, 8.50705917302346158658e+37, PT ;  /* 0x7e8000000a00780b */ /* 0x001fc40003f44000 */
[----:B------:R-:W-:Y:S02]  /*06f0*/  FSEL R11, R0, 1, P6 ;  /* 0x3f800000000b7808 */ /* 0x000fe40003000000 */
[----:B------:R-:W-:Y:S01]  /*0700*/  FSETP.GEU.AND P6, PT, R10, 1.175494350822287508e-38, PT ;  /* 0x008000000a00780b */ /* 0x000fe20003fce000 */
[----:B------:R-:W-:Y:S02]  /*0710*/  @P3 FMUL R9, R9, 0.25 ;  /* 0x3e80000009093820 */ /* 0x000fe40000400000 */
[----:B------:R-:W-:Y:S02]  /*0720*/  @P5 FMUL R8, R8, 0.25 ;  /* 0x3e80000008085820 */ /* 0x000fe40000400000 */
[----:B------:R-:W-:Y:S02]  /*0730*/  @!P0 FMUL R9, R9, 16777216 ;  /* 0x4b80000009098820 */ /* 0x000fe40000400000 */
[----:B------:R-:W-:Y:S02]  /*0740*/  @!P1 FMUL R8, R8, 16777216 ;  /* 0x4b80000008089820 */ /* 0x000fe40000400000 */
[----:B------:R-:W-:Y:S01]  /*0750*/  @P2 FMUL R10, R10, 0.25 ;  /* 0x3e8000000a0a2820 */ /* 0x000fe20000400000 */
[----:B------:R-:W-:Y:S01]  /*0760*/  @!P4 FMUL R3, R3, 16777216 ;  /* 0x4b8000000303c820 */ /* 0x000fe20000400000 */
[----:B------:R-:W0:Y:S02]  /*0770*/  MUFU.RCP R9, R9 ;  /* 0x0000000900097308 */ /* 0x000e240000001000 */
[----:B------:R-:W-:Y:S01]  /*0780*/  @!P6 FMUL R10, R10, 16777216 ;  /* 0x4b8000000a0ae820 */ /* 0x000fe20000400000 */
[----:B------:R-:W-:-:S05]  /*0790*/  FSEL R14, R0, 1, P3 ;  /* 0x3f800000000e7808 */ /* 0x000fca0001800000 */
[----:B------:R-:W1:Y:S01]  /*07a0*/  MUFU.RCP R8, R8 ;  /* 0x0000000800087308 */ /* 0x000e620000001000 */
[----:B------:R-:W-:-:S07]  /*07b0*/  @!P0 FMUL R14, R14, 16777216 ;  /* 0x4b8000000e0e8820 */ /* 0x000fce0000400000 */
[----:B------:R3:W4:Y:S01]  /*07c0*/  MUFU.RCP R12, R3 ;  /* 0x00000003000c7308 */ /* 0x0007220000001000 */
[----:B------:R-:W-:-:S07]  /*07d0*/  FSEL R13, R0, 1, P2 ;  /* 0x3f800000000d7808 */ /* 0x000fce0001000000 */
[----:B------:R-:W5:Y:S01]  /*07e0*/  MUFU.RCP R10, R10 ;  /* 0x0000000a000a7308 */ /* 0x000f620000001000 */
[----:B---3--:R-:W-:Y:S01]  /*07f0*/  FSEL R3, R0, 1, P5 ;  /* 0x3f80000000037808 */ /* 0x008fe20002800000 */
[----:B------:R-:W-:Y:S01]  /*0800*/  FADD R26, R30, -R26 ;  /* 0x8000001a1e1a7221 */ /* 0x000fe20000000000 */
[----:B0-----:R-:W-:Y:S01]  /*0810*/  FMUL R9, R9, R14 ;  /* 0x0000000e09097220 */ /* 0x001fe20000400000 */
[----:B------:R-:W-:Y:S01]  /*0820*/  @!P4 FMUL R11, R11, 16777216 ;  /* 0x4b8000000b0bc820 */ /* 0x000fe20000400000 */
[----:B------:R-:W-:Y:S01]  /*0830*/  FSETP.GTU.AND P3, PT, R7, RZ, PT ;  /* 0x000000ff0700720b */ /* 0x000fe20003f6c000 */
[----:B------:R-:W-:Y:S01]  /*0840*/  @!P1 FMUL R3, R3, 16777216 ;  /* 0x4b80000003039820 */ /* 0x000fe20000400000 */
[----:B------:R-:W-:Y:S01]  /*0850*/  @!P6 FMUL R13, R13, 16777216 ;  /* 0x4b8000000d0de820 */ /* 0x000fe20000400000 */
[----:B------:R-:W-:Y:S01]  /*0860*/  FMUL R9, R9, R26 ;  /* 0x0000001a09097220 */ /* 0x000fe20000400000 */
[----:B------:R-:W-:Y:S01]  /*0870*/  FSETP.GTU.AND P5, PT, R6, RZ, PT ;  /* 0x000000ff0600720b */ /* 0x000fe20003fac000 */
[----:B-1----:R-:W-:Y:S01]  /*0880*/  FMUL R8, R8, R3 ;  /* 0x0000000308087220 */ /* 0x002fe20000400000 */
[----:B----4-:R-:W-:Y:S01]  /*0890*/  FMUL R11, R12, R11 ;  /* 0x0000000b0c0b7220 */ /* 0x010fe20000400000 */
[----:B------:R-:W-:Y:S01]  /*08a0*/  FSEL R7, R7, RZ, P3 ;  /* 0x000000ff07077208 */ /* 0x000fe20001800000 */
[----:B------:R-:W-:Y:S01]  /*08b0*/  FADD R27, R31, -R27 ;  /* 0x8000001b1f1b7221 */ /* 0x000fe20000000000 */
[----:B------:R-:W-:Y:S01]  /*08c0*/  FMUL R8, R8, R29 ;  /* 0x0000001d08087220 */ /* 0x000fe20000400000 */
[----:B-----5:R-:W-:Y:S01]  /*08d0*/  FMUL R10, R10, R13 ;  /* 0x0000000d0a0a7220 */ /* 0x020fe20000400000 */
[----:B------:R-:W-:Y:S01]  /*08e0*/  FSEL R6, R6, RZ, P5 ;  /* 0x000000ff06067208 */ /* 0x000fe20002800000 */
[----:B------:R-:W-:Y:S01]  /*08f0*/  FMUL R11, R11, R24 ;  /* 0x000000180b0b7220 */ /* 0x000fe20000400000 */
[----:B------:R-:W-:Y:S01]  /*0900*/  FSETP.GTU.AND P0, PT, R5, RZ, PT ;  /* 0x000000ff0500720b */ /* 0x000fe20003f0c000 */
[----:B------:R-:W0:Y:S01]  /*0910*/  LDC.64 R12, c[0x0][0x238] ;  /* 0x00008e00ff0c7b82 */ /* 0x000e220000000a00 */
[----:B------:R-:W-:Y:S01]  /*0920*/  FSETP.GEU.AND P5, PT, R7, 6, PT ;  /* 0x40c000000700780b */ /* 0x000fe20003fae000 */
[----:B------:R-:W-:Y:S01]  /*0930*/  FMUL R10, R10, R27 ;  /* 0x0000001b0a0a7220 */ /* 0x000fe20000400000 */
[----:B------:R-:W-:-:S02]  /*0940*/  FSETP.GTU.AND P4, PT, R4, RZ, PT ;  /* 0x000000ff0400720b */ /* 0x000fc40003f8c000 */
[----:B------:R-:W-:Y:S02]  /*0950*/  FSEL R5, R5, RZ, P0 ;  /* 0x000000ff05057208 */ /* 0x000fe40000000000 */
[----:B------:R-:W-:Y:S02]  /*0960*/  FSETP.GEU.AND P0, PT, R6, 6, PT ;  /* 0x40c000000600780b */ /* 0x000fe40003f0e000 */
[----:B------:R-:W-:Y:S02]  /*0970*/  FSEL R4, R4, RZ, P4 ;  /* 0x000000ff04047208 */ /* 0x000fe40002000000 */
[----:B------:R-:W-:-:S04]  /*0980*/  FSETP.NAN.AND P4, PT, R7, R7, PT ;  /* 0x000000070700720b */ /* 0x000fc80003f88000 */
[----:B------:R-:W-:Y:S01]  /*0990*/  @P5 SEL R7, R7, 0x40c00000, P4 ;  /* 0x40c0000007075807 */ /* 0x000fe20002000000 */
[----:B0-----:R-:W-:-:S04]  /*09a0*/  IMAD.WIDE R2, R2, 0x4, R12 ;  /* 0x0000000402027825 */ /* 0x001fc800078e020c */
[----:B--2---:R-:W-:Y:S01]  /*09b0*/  FFMA R9, R18, R9, R22 ;  /* 0x0000000912097223 */ /* 0x004fe20000000016 */
[----:B------:R-:W-:Y:S01]  /*09c0*/  FFMA R8, R17, R8, R21 ;  /* 0x0000000811087223 */ /* 0x000fe20000000015 */
[----:B------:R-:W-:Y:S01]  /*09d0*/  FFMA R11, R16, R11, R20 ;  /* 0x0000000b100b7223 */ /* 0x000fe20000000014 */
[----:B------:R-:W-:Y:S02]  /*09e0*/  FFMA R19, R19, R10, R23 ;  /* 0x0000000a13137223 */ /* 0x000fe40000000017 */
[C---:B------:R-:W-:Y:S02]  /*09f0*/  FSETP.GTU.AND P1, PT, R9.reuse, RZ, PT ;  /* 0x000000ff0900720b */ /* 0x040fe40003f2c000 */
[----:B------:R-:W-:Y:S02]  /*0a00*/  FSETP.GTU.AND P2, PT, R8, RZ, PT ;  /* 0x000000ff0800720b */ /* 0x000fe40003f4c000 */
[----:B------:R-:W-:Y:S02]  /*0a10*/  FSEL R10, R9, RZ, P1 ;  /* 0x000000ff090a7208 */ /* 0x000fe40000800000 */
[----:B------:R-:W-:-:S02]  /*0a20*/  FSETP.GTU.AND P3, PT, R11, RZ, PT ;  /* 0x000000ff0b00720b */ /* 0x000fc40003f6c000 */
[----:B------:R-:W-:Y:S02]  /*0a30*/  FSETP.GEU.AND P1, PT, R5, 6, PT ;  /* 0x40c000000500780b */ /* 0x000fe40003f2e000 */
[----:B------:R-:W-:Y:S02]  /*0a40*/  FSETP.GTU.AND P6, PT, R19, RZ, PT ;  /* 0x000000ff1300720b */ /* 0x000fe40003fcc000 */
[----:B------:R-:W-:Y:S02]  /*0a50*/  FSEL R9, R8, RZ, P2 ;  /* 0x000000ff08097208 */ /* 0x000fe40001000000 */
[----:B------:R-:W-:Y:S02]  /*0a60*/  FSEL R8, R11, RZ, P3 ;  /* 0x000000ff0b087208 */ /* 0x000fe40001800000 */
[----:B------:R-:W-:Y:S02]  /*0a70*/  FSETP.NAN.AND P2, PT, R6, R6, PT ;  /* 0x000000060600720b */ /* 0x000fe40003f48000 */
[----:B------:R-:W-:-:S02]  /*0a80*/  FSETP.GEU.AND P3, PT, R4, 6, PT ;  /* 0x40c000000400780b */ /* 0x000fc40003f6e000 */
[----:B------:R-:W-:Y:S02]  /*0a90*/  FSETP.GEU.AND P5, PT, R10, 6, PT ;  /* 0x40c000000a00780b */ /* 0x000fe40003fae000 */
[----:B------:R-:W-:Y:S02]  /*0aa0*/  FSEL R11, R19, RZ, P6 ;  /* 0x000000ff130b7208 */ /* 0x000fe40003000000 */
[----:B------:R-:W-:Y:S02]  /*0ab0*/  FSETP.NAN.AND P6, PT, R5, R5, PT ;  /* 0x000000050500720b */ /* 0x000fe40003fc8000 */
[----:B------:R-:W-:Y:S02]  /*0ac0*/  @P0 SEL R6, R6, 0x40c00000, P2 ;  /* 0x40c0000006060807 */ /* 0x000fe40001000000 */
[----:B------:R-:W-:Y:S02]  /*0ad0*/  FSETP.GEU.AND P4, PT, R9, 6, PT ;  /* 0x40c000000900780b */ /* 0x000fe40003f8e000 */
[----:B------:R-:W-:-:S02]  /*0ae0*/  FSETP.GEU.AND P2, PT, R8, 6, PT ;  /* 0x40c000000800780b */ /* 0x000fc40003f4e000 */
[----:B------:R-:W-:Y:S02]  /*0af0*/  FSETP.GEU.AND P0, PT, R11, 6, PT ;  /* 0x40c000000b00780b */ /* 0x000fe40003f0e000 */
[----:B------:R-:W-:Y:S02]  /*0b00*/  @P1 SEL R5, R5, 0x40c00000, P6 ;  /* 0x40c0000005051807 */ /* 0x000fe40003000000 */
[----:B------:R-:W-:Y:S02]  /*0b10*/  FSETP.NAN.AND P6, PT, R4, R4, PT ;  /* 0x000000040400720b */ /* 0x000fe40003fc8000 */
[----:B------:R-:W-:Y:S02]  /*0b20*/  FSETP.NAN.AND P1, PT, R10, R10, PT ;  /* 0x0000000a0a00720b */ /* 0x000fe40003f28000 */
[----:B------:R-:W-:Y:S02]  /*0b30*/  @P3 SEL R4, R4, 0x40c00000, P6 ;  /* 0x40c0000004043807 */ /* 0x000fe40003000000 */
[----:B------:R-:W-:-:S02]  /*0b40*/  @P5 SEL R10, R10, 0x40c00000, P1 ;  /* 0x40c000000a0a5807 */ /* 0x000fc40000800000 */
[----:B------:R-:W-:Y:S02]  /*0b50*/  FSETP.NAN.AND P6, PT, R9, R9, PT ;  /* 0x000000090900720b */ /* 0x000fe40003fc8000 */
[C---:B------:R-:W-:Y:S02]  /*0b60*/  FSETP.NAN.AND P3, PT, R8.reuse, R8, PT ;  /* 0x000000080800720b */ /* 0x040fe40003f68000 */
[----:B------:R-:W-:Y:S02]  /*0b70*/  FSETP.NAN.AND P1, PT, R11, R11, PT ;  /* 0x0000000b0b00720b */ /* 0x000fe40003f28000 */
[----:B------:R-:W-:Y:S02]  /*0b80*/  @P4 SEL R9, R9, 0x40c00000, P6 ;  /* 0x40c0000009094807 */ /* 0x000fe40003000000 */
[----:B------:R-:W-:Y:S02]  /*0b90*/  @P2 SEL R8, R8, 0x40c00000, P3 ;  /* 0x40c0000008082807 */ /* 0x000fe40001800000 */
[----:B------:R-:W-:Y:S01]  /*0ba0*/  @P0 SEL R11, R11, 0x40c00000, P1 ;  /* 0x40c000000b0b0807 */ /* 0x000fe20000800000 */
[----:B------:R-:W-:Y:S04]  /*0bb0*/  STG.E.128 desc[UR4][R2.64], R4 ;  /* 0x0000000402007986 */ /* 0x000fe8000c101d04 */
[----:B------:R-:W-:Y:S01]  /*0bc0*/  STG.E.128 desc[UR4][R2.64+0x800], R8 ;  /* 0x0008000802007986 */ /* 0x000fe2000c101d04 */
[----:B------:R-:W-:Y:S05]  /*0bd0*/  EXIT ;  /* 0x000000000000794d */ /* 0x000fea0003800000 */
.L_x_0:
[----:B------:R-:W-:-:S00]  /*0be0*/  BRA `(.L_x_0) ;  /* 0xfffffffc00fc7947 */ /* 0x000fc0000383ffff */
[----:B------:R-:W-:-:S00]  /*0bf0*/  NOP ;  /* 0x0000000000007918 */ /* 0x000fc00000000000 */
        /* <DEDUP_REMOVED lines=8> */
.L_x_1:


//--------------------- .nv.global.init           --------------------------
	.section	.nv.global.init,"aw",@progbits
.nv.global.init:
	.type		_$_str,@object
	.size		_$_str,(_$_str_$_2 - _$_str)
_$_str:
        /*0000*/ 	.byte	0x5f, 0x5f, 0x43, 0x55, 0x44, 0x41, 0x5f, 0x46, 0x54, 0x5a, 0x00
	.type		_$_str_$_2,@object
	.size		_$_str_$_2,(.L_1 - _$_str_$_2)
_$_str_$_2:
        /*000b*/ 	.byte	0x5f, 0x5f, 0x43, 0x55, 0x44, 0x41, 0x5f, 0x50, 0x52, 0x45, 0x43, 0x5f, 0x53, 0x51, 0x52, 0x54
        /*001b*/ 	.byte	0x00
.L_1:


//--------------------- .nv.constant0.triton_poi_fused__native_batch_norm_legit_no_training_hardtanh_18 --------------------------
	.section	.nv.constant0.triton_poi_fused__native_batch_norm_legit_no_training_hardtanh_18,"a",@progbits
	.sectionflags	@""
	.align	4
.nv.constant0.triton_poi_fused__native_batch_norm_legit_no_training_hardtanh_18:
	.zero		580
